//
// Generated by NVIDIA NVVM Compiler
//
// Compiler Build ID: CL-36424714
// Cuda compilation tools, release 13.0, V13.0.88
// Based on NVVM 20.0.0
//

.version 9.0
.target sm_100
.address_size 64

	// .globl	_Z6setValiPi

.visible .entry _Z6setValiPi(
	.param .u32 _Z6setValiPi_param_0,
	.param .u64 .ptr .align 1 _Z6setValiPi_param_1
)
{
	.reg .pred 	%p<7>;
	.reg .b32 	%r<33>;
	.reg .b64 	%rd<11>;

	ld.param.u32 	%r12, [_Z6setValiPi_param_0];
	ld.param.u64 	%rd2, [_Z6setValiPi_param_1];
	cvta.to.global.u64 	%rd1, %rd2;
	mov.u32 	%r13, %ctaid.x;
	mov.u32 	%r14, %ntid.x;
	mov.u32 	%r15, %tid.x;
	mad.lo.s32 	%r31, %r13, %r14, %r15;
	mov.u32 	%r16, %nctaid.x;
	mul.lo.s32 	%r2, %r14, %r16;
	setp.ge.s32 	%p1, %r31, %r12;
	@%p1 bra 	$L__BB0_7;
	add.s32 	%r17, %r31, %r2;
	max.s32 	%r18, %r12, %r17;
	setp.lt.s32 	%p2, %r17, %r12;
	selp.u32 	%r19, 1, 0, %p2;
	add.s32 	%r20, %r17, %r19;
	sub.s32 	%r21, %r18, %r20;
	div.u32 	%r22, %r21, %r2;
	add.s32 	%r3, %r22, %r19;
	and.b32  	%r23, %r3, 3;
	setp.eq.s32 	%p3, %r23, 3;
	@%p3 bra 	$L__BB0_4;
	add.s32 	%r24, %r3, 1;
	and.b32  	%r25, %r24, 3;
	neg.s32 	%r29, %r25;
$L__BB0_3:
	.pragma "nounroll";
	mul.wide.s32 	%rd3, %r31, 4;
	add.s64 	%rd4, %rd1, %rd3;
	mov.b32 	%r26, 0;
	st.global.u32 	[%rd4], %r26;
	add.s32 	%r31, %r31, %r2;
	add.s32 	%r29, %r29, 1;
	setp.ne.s32 	%p4, %r29, 0;
	@%p4 bra 	$L__BB0_3;
$L__BB0_4:
	setp.lt.u32 	%p5, %r3, 3;
	@%p5 bra 	$L__BB0_7;
	mul.wide.s32 	%rd7, %r2, 4;
	shl.b32 	%r28, %r2, 2;
$L__BB0_6:
	mul.wide.s32 	%rd5, %r31, 4;
	add.s64 	%rd6, %rd1, %rd5;
	mov.b32 	%r27, 0;
	st.global.u32 	[%rd6], %r27;
	add.s64 	%rd8, %rd6, %rd7;
	st.global.u32 	[%rd8], %r27;
	add.s64 	%rd9, %rd8, %rd7;
	st.global.u32 	[%rd9], %r27;
	add.s64 	%rd10, %rd9, %rd7;
	st.global.u32 	[%rd10], %r27;
	add.s32 	%r31, %r28, %r31;
	setp.lt.s32 	%p6, %r31, %r12;
	@%p6 bra 	$L__BB0_6;
$L__BB0_7:
	ret;

}


// ===== COMPILED SASS (sm_100) =====

	.target	sm_100

	.elftype	@"ET_EXEC"


//--------------------- .note.nv.tkinfo           --------------------------
	.section	.note.nv.tkinfo,"",@"SHT_NOTE"
	.sectionflags	@"SHF_NOTE_NV_TKINFO"
	.tkinfo
        /*0018*/ 	.word	0x00000002
        /*0030*/ 	.string	""
        /*0030*/ 	.string	"ptxas"
        /*0030*/ 	.string	"Cuda compilation tools, release 13.0, V13.0.88"
        /*0030*/ 	.string	"Build cuda_13.0.r13.0/compiler.36424714_0"
        /*0030*/ 	.string	"-arch sm_100 -m 64 "



//--------------------- .note.nv.cuinfo           --------------------------
	.section	.note.nv.cuinfo,"",@"SHT_NOTE"
	.sectionflags	@"SHF_NOTE_NV_CUINFO"
        /*0018*/ 	.short	0x0002
        /*001a*/ 	.short	0x0064
        /*001c*/ 	.short	0x0082
	.zero		2


//--------------------- .nv.info                  --------------------------
	.section	.nv.info,"",@"SHT_CUDA_INFO"
	.align	4


	//----- nvinfo : EIATTR_REGCOUNT
	.align		4
        /*0000*/ 	.byte	0x04, 0x2f
        /*0002*/ 	.short	(.L_1 - .L_0)
	.align		4
.L_0:
        /*0004*/ 	.word	index@(_Z6setValiPi)
        /*0008*/ 	.word	0x00000010


	//----- nvinfo : EIATTR_FRAME_SIZE
	.align		4
.L_1:
        /*000c*/ 	.byte	0x04, 0x11
        /*000e*/ 	.short	(.L_3 - .L_2)
	.align		4
.L_2:
        /*0010*/ 	.word	index@(_Z6setValiPi)
        /*0014*/ 	.word	0x00000000


	//----- nvinfo : EIATTR_MIN_STACK_SIZE
	.align		4
.L_3:
        /*0018*/ 	.byte	0x04, 0x12
        /*001a*/ 	.short	(.L_5 - .L_4)
	.align		4
.L_4:
        /*001c*/ 	.word	index@(_Z6setValiPi)
        /*0020*/ 	.word	0x00000000
.L_5:


//--------------------- .nv.compat                --------------------------
	.section	.nv.compat,"",@"SHT_CUDA_COMPAT_INFO"
	.align	4
        /*0000*/ 	.byte	0x02, 0x09, 0x00, 0x00, 0x02, 0x02, 0x01, 0x00, 0x02, 0x05, 0x05, 0x00, 0x03, 0x07, 0x01, 0x01
        /*0010*/ 	.byte	0x02, 0x03, 0x00, 0x00, 0x02, 0x06, 0x01, 0x00, 0x04, 0x0b, 0x08, 0x00, 0x09, 0x00, 0x00, 0x00
        /*0020*/ 	.byte	0x00, 0x00, 0x00, 0x00


//--------------------- .nv.info._Z6setValiPi     --------------------------
	.section	.nv.info._Z6setValiPi,"",@"SHT_CUDA_INFO"
	.sectionflags	@""
	.align	4


	//----- nvinfo : EIATTR_CUDA_API_VERSION
	.align		4
        /*0000*/ 	.byte	0x04, 0x37
        /*0002*/ 	.short	(.L_7 - .L_6)
.L_6:
        /*0004*/ 	.word	0x00000082


	//----- nvinfo : EIATTR_KPARAM_INFO
	.align		4
.L_7:
        /*0008*/ 	.byte	0x04, 0x17
        /*000a*/ 	.short	(.L_9 - .L_8)
.L_8:
        /*000c*/ 	.word	0x00000000
        /*0010*/ 	.short	0x0001
        /*0012*/ 	.short	0x0008
        /*0014*/ 	.byte	0x00, 0xf5, 0x21, 0x00


	//----- nvinfo : EIATTR_KPARAM_INFO
	.align		4
.L_9:
        /*0018*/ 	.byte	0x04, 0x17
        /*001a*/ 	.short	(.L_11 - .L_10)
.L_10:
        /*001c*/ 	.word	0x00000000
        /*0020*/ 	.short	0x0000
        /*0022*/ 	.short	0x0000
        /*0024*/ 	.byte	0x00, 0xf0, 0x11, 0x00


	//----- nvinfo : EIATTR_SPARSE_MMA_MASK
	.align		4
.L_11:
        /*0028*/ 	.byte	0x03, 0x50
        /*002a*/ 	.short	0x0000


	//----- nvinfo : EIATTR_MAXREG_COUNT
	.align		4
        /*002c*/ 	.byte	0x03, 0x1b
        /*002e*/ 	.short	0x00ff


	//----- nvinfo : EIATTR_MERCURY_ISA_VERSION
	.align		4
        /*0030*/ 	.byte	0x03, 0x5f
        /*0032*/ 	.short	0x0101


	//----- nvinfo : EIATTR_VRC_CTA_INIT_COUNT
	.align		4
        /*0034*/ 	.byte	0x02, 0x4a
	.zero		1
	.zero		1


	//----- nvinfo : EIATTR_EXIT_INSTR_OFFSETS
	.align		4
        /*0038*/ 	.byte	0x04, 0x1c
        /*003a*/ 	.short	(.L_13 - .L_12)


	//   ....[0]....
.L_12:
        /*003c*/ 	.word	0x00000090


	//   ....[1]....
        /*0040*/ 	.word	0x00000330


	//   ....[2]....
        /*0044*/ 	.word	0x00000400


	//----- nvinfo : EIATTR_CRS_STACK_SIZE
	.align		4
.L_13:
        /*0048*/ 	.byte	0x04, 0x1e
        /*004a*/ 	.short	(.L_15 - .L_14)
.L_14:
        /*004c*/ 	.word	0x00000000


	//----- nvinfo : EIATTR_CBANK_PARAM_SIZE
	.align		4
.L_15:
        /*0050*/ 	.byte	0x03, 0x19
        /*0052*/ 	.short	0x0010


	//----- nvinfo : EIATTR_PARAM_CBANK
	.align		4
        /*0054*/ 	.byte	0x04, 0x0a
        /*0056*/ 	.short	(.L_17 - .L_16)
	.align		4
.L_16:
        /*0058*/ 	.word	index@(.nv.constant0._Z6setValiPi)
        /*005c*/ 	.short	0x0380
        /*005e*/ 	.short	0x0010


	//----- nvinfo : EIATTR_SW_WAR
	.align		4
.L_17:
        /*0060*/ 	.byte	0x04, 0x36
        /*0062*/ 	.short	(.L_19 - .L_18)
.L_18:
        /*0064*/ 	.word	0x00000008
.L_19:


//--------------------- .nv.callgraph             --------------------------
	.section	.nv.callgraph,"",@"SHT_CUDA_CALLGRAPH"
	.align	4
	.sectionentsize	8
	.align		4
        /*0000*/ 	.word	0x00000000
	.align		4
        /*0004*/ 	.word	0xffffffff
	.align		4
        /*0008*/ 	.word	0x00000000
	.align		4
        /*000c*/ 	.word	0xfffffffe
	.align		4
        /*0010*/ 	.word	0x00000000
	.align		4
        /*0014*/ 	.word	0xfffffffd
	.align		4
        /*0018*/ 	.word	0x00000000
	.align		4
        /*001c*/ 	.word	0xfffffffc


//--------------------- .text._Z6setValiPi        --------------------------
	.section	.text._Z6setValiPi,"ax",@progbits
	.align	128
        .global         _Z6setValiPi
        .type           _Z6setValiPi,@function
        .size           _Z6setValiPi,(.L_x_5 - _Z6setValiPi)
        .other          _Z6setValiPi,@"STO_CUDA_ENTRY STV_DEFAULT"
_Z6setValiPi:
.text._Z6setValiPi:
[----:B------:R-:W-:Y:S01]  /*0000*/  LDC R1, c[0x0][0x37c] ;  /* 0x0000df00ff017b82 */ /* 0x000fe20000000800 */
[----:B------:R-:W0:Y:S07]  /*0010*/  S2R R3, SR_TID.X ;  /* 0x0000000000037919 */ /* 0x000e2e0000002100 */
[----:B------:R-:W0:Y:S01]  /*0020*/  S2UR UR4, SR_CTAID.X ;  /* 0x00000000000479c3 */ /* 0x000e220000002500 */
[----:B------:R-:W1:Y:S07]  /*0030*/  LDCU UR6, c[0x0][0x380] ;  /* 0x00007000ff0677ac */ /* 0x000e6e0008000800 */
[----:B------:R-:W0:Y:S01]  /*0040*/  LDC R0, c[0x0][0x360] ;  /* 0x0000d800ff007b82 */ /* 0x000e220000000800 */
[----:B------:R-:W2:Y:S01]  /*0050*/  LDCU UR5, c[0x0][0x370] ;  /* 0x00006e00ff0577ac */ /* 0x000ea20008000800 */
[----:B0-----:R-:W-:-:S02]  /*0060*/  IMAD R3, R0, UR4, R3 ;  /* 0x0000000400037c24 */ /* 0x001fc4000f8e0203 */
[----:B--2---:R-:W-:-:S03]  /*0070*/  IMAD R0, R0, UR5, RZ ;  /* 0x0000000500007c24 */ /* 0x004fc6000f8e02ff */
[----:B-1----:R-:W-:-:S13]  /*0080*/  ISETP.GE.AND P0, PT, R3, UR6, PT ;  /* 0x0000000603007c0c */ /* 0x002fda000bf06270 */
[----:B------:R-:W-:Y:S05]  /*0090*/  @P0 EXIT ;  /* 0x000000000000094d */ /* 0x000fea0003800000 */
[----:B------:R-:W0:Y:S01]  /*00a0*/  I2F.U32.RP R8, R0 ;  /* 0x0000000000087306 */ /* 0x000e220000209000 */
[C---:B------:R-:W-:Y:S01]  /*00b0*/  IADD3 R2, PT, PT, R0.reuse, R3, RZ ;  /* 0x0000000300027210 */ /* 0x040fe20007ffe0ff */
[----:B------:R-:W-:Y:S01]  /*00c0*/  IMAD.MOV R9, RZ, RZ, -R0 ;  /* 0x000000ffff097224 */ /* 0x000fe200078e0a00 */
[----:B------:R-:W-:Y:S01]  /*00d0*/  ISETP.NE.U32.AND P2, PT, R0, RZ, PT ;  /* 0x000000ff0000720c */ /* 0x000fe20003f45070 */
[----:B------:R-:W1:Y:S01]  /*00e0*/  LDCU.64 UR4, c[0x0][0x358] ;  /* 0x00006b00ff0477ac */ /* 0x000e620008000a00 */
[C---:B------:R-:W-:Y:S01]  /*00f0*/  ISETP.GE.AND P0, PT, R2.reuse, UR6, PT ;  /* 0x0000000602007c0c */ /* 0x040fe2000bf06270 */
[----:B------:R-:W-:Y:S01]  /*0100*/  BSSY.RECONVERGENT B0, `(.L_x_0) ;  /* 0x0000022000007945 */ /* 0x000fe20003800200 */
[----:B------:R-:W-:Y:S02]  /*0110*/  VIMNMX R7, PT, PT, R2, UR6, !PT ;  /* 0x0000000602077c48 */ /* 0x000fe4000ffe0100 */
[----:B------:R-:W-:-:S04]  /*0120*/  SEL R6, RZ, 0x1, P0 ;  /* 0x00000001ff067807 */ /* 0x000fc80000000000 */
[----:B------:R-:W-:Y:S01]  /*0130*/  IADD3 R7, PT, PT, R7, -R2, -R6 ;  /* 0x8000000207077210 */ /* 0x000fe20007ffe806 */
[----:B0-----:R-:W0:Y:S02]  /*0140*/  MUFU.RCP R8, R8 ;  /* 0x0000000800087308 */ /* 0x001e240000001000 */
[----:B0-----:R-:W-:-:S06]  /*0150*/  VIADD R4, R8, 0xffffffe ;  /* 0x0ffffffe08047836 */ /* 0x001fcc0000000000 */
[----:B------:R0:W2:Y:S02]  /*0160*/  F2I.FTZ.U32.TRUNC.NTZ R5, R4 ;  /* 0x0000000400057305 */ /* 0x0000a4000021f000 */
[----:B0-----:R-:W-:Y:S02]  /*0170*/  IMAD.MOV.U32 R4, RZ, RZ, RZ ;  /* 0x000000ffff047224 */ /* 0x001fe400078e00ff */
[----:B--2---:R-:W-:-:S04]  /*0180*/  IMAD R9, R9, R5, RZ ;  /* 0x0000000509097224 */ /* 0x004fc800078e02ff */
[----:B------:R-:W-:-:S06]  /*0190*/  IMAD.HI.U32 R8, R5, R9, R4 ;  /* 0x0000000905087227 */ /* 0x000fcc00078e0004 */
[----:B------:R-:W-:-:S04]  /*01a0*/  IMAD.HI.U32 R5, R8, R7, RZ ;  /* 0x0000000708057227 */ /* 0x000fc800078e00ff */
[----:B------:R-:W-:-:S04]  /*01b0*/  IMAD.MOV R2, RZ, RZ, -R5 ;  /* 0x000000ffff027224 */ /* 0x000fc800078e0a05 */
[----:B------:R-:W-:-:S05]  /*01c0*/  IMAD R7, R0, R2, R7 ;  /* 0x0000000200077224 */ /* 0x000fca00078e0207 */
[----:B------:R-:W-:-:S13]  /*01d0*/  ISETP.GE.U32.AND P0, PT, R7, R0, PT ;  /* 0x000000000700720c */ /* 0x000fda0003f06070 */
[----:B------:R-:W-:Y:S01]  /*01e0*/  @P0 IADD3 R7, PT, PT, -R0, R7, RZ ;  /* 0x0000000700070210 */ /* 0x000fe20007ffe1ff */
[----:B------:R-:W-:-:S03]  /*01f0*/  @P0 VIADD R5, R5, 0x1 ;  /* 0x0000000105050836 */ /* 0x000fc60000000000 */
[----:B------:R-:W-:-:S13]  /*0200*/  ISETP.GE.U32.AND P1, PT, R7, R0, PT ;  /* 0x000000000700720c */ /* 0x000fda0003f26070 */
[----:B------:R-:W-:Y:S02]  /*0210*/  @P1 IADD3 R5, PT, PT, R5, 0x1, RZ ;  /* 0x0000000105051810 */ /* 0x000fe40007ffe0ff */
[----:B------:R-:W-:-:S05]  /*0220*/  @!P2 LOP3.LUT R5, RZ, R0, RZ, 0x33, !PT ;  /* 0x00000000ff05a212 */ /* 0x000fca00078e33ff */
[----:B------:R-:W-:-:S05]  /*0230*/  IMAD.IADD R2, R6, 0x1, R5 ;  /* 0x0000000106027824 */ /* 0x000fca00078e0205 */
[C---:B------:R-:W-:Y:S02]  /*0240*/  LOP3.LUT R4, R2.reuse, 0x3, RZ, 0xc0, !PT ;  /* 0x0000000302047812 */ /* 0x040fe400078ec0ff */
[----:B------:R-:W-:Y:S02]  /*0250*/  ISETP.GE.U32.AND P1, PT, R2, 0x3, PT ;  /* 0x000000030200780c */ /* 0x000fe40003f26070 */
[----:B------:R-:W-:-:S13]  /*0260*/  ISETP.NE.AND P0, PT, R4, 0x3, PT ;  /* 0x000000030400780c */ /* 0x000fda0003f05270 */
[----:B-1----:R-:W-:Y:S05]  /*0270*/  @!P0 BRA `(.L_x_1) ;  /* 0x0000000000288947 */ /* 0x002fea0003800000 */
[----:B------:R-:W0:Y:S01]  /*0280*/  LDC.64 R6, c[0x0][0x388] ;  /* 0x0000e200ff067b82 */ /* 0x000e220000000a00 */
[----:B------:R-:W-:-:S04]  /*0290*/  IADD3 R2, PT, PT, R2, 0x1, RZ ;  /* 0x0000000102027810 */ /* 0x000fc80007ffe0ff */
[----:B------:R-:W-:-:S05]  /*02a0*/  LOP3.LUT R2, R2, 0x3, RZ, 0xc0, !PT ;  /* 0x0000000302027812 */ /* 0x000fca00078ec0ff */
[----:B------:R-:W-:-:S07]  /*02b0*/  IMAD.MOV R2, RZ, RZ, -R2 ;  /* 0x000000ffff027224 */ /* 0x000fce00078e0a02 */
.L_x_2:
[----:B0-----:R-:W-:Y:S01]  /*02c0*/  IMAD.WIDE R4, R3, 0x4, R6 ;  /* 0x0000000403047825 */ /* 0x001fe200078e0206 */
[----:B------:R-:W-:-:S03]  /*02d0*/  IADD3 R2, PT, PT, R2, 0x1, RZ ;  /* 0x0000000102027810 */ /* 0x000fc60007ffe0ff */
[----:B------:R-:W-:Y:S01]  /*02e0*/  IMAD.IADD R3, R0, 0x1, R3 ;  /* 0x0000000100037824 */ /* 0x000fe200078e0203 */
[----:B------:R1:W-:Y:S01]  /*02f0*/  STG.E desc[UR4][R4.64], RZ ;  /* 0x000000ff04007986 */ /* 0x0003e2000c101904 */
[----:B------:R-:W-:-:S13]  /*0300*/  ISETP.NE.AND P0, PT, R2, RZ, PT ;  /* 0x000000ff0200720c */ /* 0x000fda0003f05270 */
[----:B-1----:R-:W-:Y:S05]  /*0310*/  @P0 BRA `(.L_x_2) ;  /* 0xfffffffc00e80947 */ /* 0x002fea000383ffff */
.L_x_1:
[----:B------:R-:W-:Y:S05]  /*0320*/  BSYNC.RECONVERGENT B0 ;  /* 0x0000000000007941 */ /* 0x000fea0003800200 */
.L_x_0:
[----:B------:R-:W-:Y:S05]  /*0330*/  @!P1 EXIT ;  /* 0x000000000000994d */ /* 0x000fea0003800000 */
[----:B------:R-:W0:Y:S02]  /*0340*/  LDC.64 R10, c[0x0][0x388] ;  /* 0x0000e200ff0a7b82 */ /* 0x000e240000000a00 */
.L_x_3:
[----:B01----:R-:W-:Y:S01]  /*0350*/  IMAD.WIDE R12, R3, 0x4, R10 ;  /* 0x00000004030c7825 */ /* 0x003fe200078e020a */
[----:B------:R-:W-:-:S04]  /*0360*/  LEA R3, R0, R3, 0x2 ;  /* 0x0000000300037211 */ /* 0x000fc800078e10ff */
[----:B------:R1:W-:Y:S01]  /*0370*/  STG.E desc[UR4][R12.64], RZ ;  /* 0x000000ff0c007986 */ /* 0x0003e2000c101904 */
[----:B------:R-:W-:Y:S01]  /*0380*/  IMAD.WIDE R4, R0, 0x4, R12 ;  /* 0x0000000400047825 */ /* 0x000fe200078e020c */
[----:B------:R-:W-:-:S04]  /*0390*/  ISETP.GE.AND P0, PT, R3, UR6, PT ;  /* 0x0000000603007c0c */ /* 0x000fc8000bf06270 */
[----:B------:R1:W-:Y:S01]  /*03a0*/  STG.E desc[UR4][R4.64], RZ ;  /* 0x000000ff04007986 */ /* 0x0003e2000c101904 */
[----:B------:R-:W-:-:S05]  /*03b0*/  IMAD.WIDE R6, R0, 0x4, R4 ;  /* 0x0000000400067825 */ /* 0x000fca00078e0204 */
[----:B------:R1:W-:Y:S01]  /*03c0*/  STG.E desc[UR4][R6.64], RZ ;  /* 0x000000ff06007986 */ /* 0x0003e2000c101904 */
[----:B------:R-:W-:-:S05]  /*03d0*/  IMAD.WIDE R8, R0, 0x4, R6 ;  /* 0x0000000400087825 */ /* 0x000fca00078e0206 */
[----:B------:R1:W-:Y:S01]  /*03e0*/  STG.E desc[UR4][R8.64], RZ ;  /* 0x000000ff08007986 */ /* 0x0003e2000c101904 */
[----:B------:R-:W-:Y:S05]  /*03f0*/  @!P0 BRA `(.L_x_3) ;  /* 0xfffffffc00d48947 */ /* 0x000fea000383ffff */
[----:B------:R-:W-:Y:S05]  /*0400*/  EXIT ;  /* 0x000000000000794d */ /* 0x000fea0003800000 */
.L_x_4:
[----:B------:R-:W-:-:S00]  /*0410*/  BRA `(.L_x_4) ;  /* 0xfffffffc00fc7947 */ /* 0x000fc0000383ffff */
[----:B------:R-:W-:-:S00]  /*0420*/  NOP ;  /* 0x0000000000007918 */ /* 0x000fc00000000000 */
        /* <DEDUP_REMOVED lines=13> */
.L_x_5:


//--------------------- .nv.shared.reserved.0     --------------------------
	.section	.nv.shared.reserved.0,"aw",@nobits
	.weak		__nv_reservedSMEM_offset_0_alias
	.size		__nv_reservedSMEM_offset_0_alias, 0, 64
	.other		__nv_reservedSMEM_offset_0_alias,@"STO_CUDA_RESERVED_SHARED STV_DEFAULT"
__nv_reservedSMEM_offset_0_alias:
	.zero		0
	.zero		64


//--------------------- .nv.constant0._Z6setValiPi --------------------------
	.section	.nv.constant0._Z6setValiPi,"a",@progbits
	.sectionflags	@""
	.align	4
.nv.constant0._Z6setValiPi:
	.zero		912


//--------------------- SYMBOLS --------------------------

	.type		.nv.reservedSmem.offset0,@object
	.size		.nv.reservedSmem.offset0,0x4
